//
// Generated by NVIDIA NVVM Compiler
//
// Compiler Build ID: CL-36424714
// Cuda compilation tools, release 13.0, V13.0.88
// Based on NVVM 20.0.0
//

.version 9.0
.target sm_100
.address_size 64

	// .globl	default_function_kernel_1

.visible .entry default_function_kernel_1(
	.param .u64 .ptr .align 1 default_function_kernel_1_param_0,
	.param .u64 .ptr .align 1 default_function_kernel_1_param_1
)
.maxntid 16
{
	.reg .pred 	%p<7>;
	.reg .b32 	%r<12>;
	.reg .b32 	%f<39>;
	.reg .b64 	%rd<9>;

	ld.param.u64 	%rd1, [default_function_kernel_1_param_0];
	ld.param.u64 	%rd2, [default_function_kernel_1_param_1];
	cvta.to.global.u64 	%rd3, %rd2;
	mov.u32 	%r4, %ctaid.x;
	shl.b32 	%r5, %r4, 4;
	mov.u32 	%r6, %tid.x;
	or.b32  	%r1, %r5, %r6;
	mul.wide.u32 	%rd4, %r1, 4;
	add.s64 	%rd5, %rd3, %rd4;
	ld.global.nc.f32 	%f5, [%rd5];
	mov.f32 	%f6, 0f3F800000;
	sub.rn.f32 	%f7, %f5, %f6;
	mov.b32 	%r2, %f7;
	setp.gt.u32 	%p1, %r2, 1258291200;
	fma.rn.f32 	%f8, %f5, %f5, 0fBF800000;
	rsqrt.approx.ftz.f32 	%f9, %f8;
	mul.f32 	%f10, %f8, %f9;
	mul.f32 	%f11, %f9, 0f3F000000;
	neg.f32 	%f12, %f10;
	fma.rn.f32 	%f13, %f12, %f10, %f8;
	fma.rn.f32 	%f14, %f13, %f11, %f10;
	setp.eq.f32 	%p2, %f8, 0f00000000;
	selp.f32 	%f15, 0f00000000, %f14, %p2;
	selp.f32 	%f16, 0fBF800001, %f15, %p1;
	add.f32 	%f1, %f7, %f16;
	add.rz.f32 	%f17, %f1, %f6;
	mov.b32 	%r7, %f17;
	add.s32 	%r8, %r7, -1061158912;
	and.b32  	%r9, %r8, -8388608;
	mov.b32 	%r3, %f1;
	sub.s32 	%r10, %r3, %r9;
	mov.b32 	%f18, %r10;
	sub.s32 	%r11, 1082130432, %r9;
	mov.b32 	%f19, %r11;
	fma.rn.f32 	%f20, %f19, 0f3E800000, 0fBF800000;
	add.f32 	%f21, %f20, %f18;
	cvt.rn.f32.s32 	%f22, %r9;
	mul.f32 	%f23, %f22, 0f34000000;
	fma.rn.f32 	%f24, %f21, 0fBD39BF78, 0f3DD80012;
	fma.rn.f32 	%f25, %f24, %f21, 0fBE0778E0;
	fma.rn.f32 	%f26, %f25, %f21, 0f3E146475;
	fma.rn.f32 	%f27, %f26, %f21, 0fBE2A68DD;
	fma.rn.f32 	%f28, %f27, %f21, 0f3E4CAF9E;
	fma.rn.f32 	%f29, %f28, %f21, 0fBE800042;
	fma.rn.f32 	%f30, %f29, %f21, 0f3EAAAAE6;
	fma.rn.f32 	%f31, %f30, %f21, 0fBF000000;
	mul.f32 	%f32, %f21, %f31;
	fma.rn.f32 	%f33, %f32, %f21, %f21;
	fma.rn.f32 	%f38, %f23, 0f3F317218, %f33;
	setp.lt.u32 	%p3, %r3, 2139095040;
	@%p3 bra 	$L__BB0_2;
	setp.gt.s32 	%p4, %r3, -1082130432;
	fma.rn.f32 	%f34, %f1, 0f7F800000, 0f7F800000;
	selp.f32 	%f35, %f34, %f38, %p4;
	setp.eq.f32 	%p5, %f1, 0f00000000;
	selp.f32 	%f38, 0f80000000, %f35, %p5;
$L__BB0_2:
	setp.gt.u32 	%p6, %r2, 1258291200;
	cvta.to.global.u64 	%rd6, %rd1;
	add.f32 	%f36, %f38, 0f3F317218;
	selp.f32 	%f37, %f36, %f38, %p6;
	add.s64 	%rd8, %rd6, %rd4;
	st.global.f32 	[%rd8], %f37;
	ret;

}
	// .globl	default_function_kernel
.visible .entry default_function_kernel(
	.param .u64 .ptr .align 1 default_function_kernel_param_0,
	.param .u64 .ptr .align 1 default_function_kernel_param_1,
	.param .u64 .ptr .align 1 default_function_kernel_param_2
)
.maxntid 64
{
	.reg .b32 	%r<5>;
	.reg .b32 	%f<4>;
	.reg .b64 	%rd<11>;

	ld.param.u64 	%rd1, [default_function_kernel_param_0];
	ld.param.u64 	%rd2, [default_function_kernel_param_1];
	ld.param.u64 	%rd3, [default_function_kernel_param_2];
	cvta.to.global.u64 	%rd4, %rd1;
	cvta.to.global.u64 	%rd5, %rd3;
	cvta.to.global.u64 	%rd6, %rd2;
	mov.u32 	%r1, %ctaid.x;
	shl.b32 	%r2, %r1, 6;
	mov.u32 	%r3, %tid.x;
	or.b32  	%r4, %r2, %r3;
	mul.wide.u32 	%rd7, %r4, 4;
	add.s64 	%rd8, %rd6, %rd7;
	ld.global.nc.f32 	%f1, [%rd8];
	add.s64 	%rd9, %rd5, %rd7;
	ld.global.nc.f32 	%f2, [%rd9];
	sub.f32 	%f3, %f1, %f2;
	add.s64 	%rd10, %rd4, %rd7;
	st.global.f32 	[%rd10], %f3;
	ret;

}


// ===== COMPILED SASS (sm_100) =====

	.target	sm_100

	.elftype	@"ET_EXEC"


//--------------------- .note.nv.tkinfo           --------------------------
	.section	.note.nv.tkinfo,"",@"SHT_NOTE"
	.sectionflags	@"SHF_NOTE_NV_TKINFO"
	.tkinfo
        /*0018*/ 	.word	0x00000002
        /*0030*/ 	.string	""
        /*0030*/ 	.string	"ptxas"
        /*0030*/ 	.string	"Cuda compilation tools, release 13.0, V13.0.88"
        /*0030*/ 	.string	"Build cuda_13.0.r13.0/compiler.36424714_0"
        /*0030*/ 	.string	"-arch sm_100 -m 64 "



//--------------------- .note.nv.cuinfo           --------------------------
	.section	.note.nv.cuinfo,"",@"SHT_NOTE"
	.sectionflags	@"SHF_NOTE_NV_CUINFO"
        /*0018*/ 	.short	0x0002
        /*001a*/ 	.short	0x0064
        /*001c*/ 	.short	0x0082
	.zero		2


//--------------------- .nv.info                  --------------------------
	.section	.nv.info,"",@"SHT_CUDA_INFO"
	.align	4


	//----- nvinfo : EIATTR_REGCOUNT
	.align		4
        /*0000*/ 	.byte	0x04, 0x2f
        /*0002*/ 	.short	(.L_1 - .L_0)
	.align		4
.L_0:
        /*0004*/ 	.word	index@(default_function_kernel_1)
        /*0008*/ 	.word	0x0000000c


	//----- nvinfo : EIATTR_FRAME_SIZE
	.align		4
.L_1:
        /*000c*/ 	.byte	0x04, 0x11
        /*000e*/ 	.short	(.L_3 - .L_2)
	.align		4
.L_2:
        /*0010*/ 	.word	index@(default_function_kernel_1)
        /*0014*/ 	.word	0x00000000


	//----- nvinfo : EIATTR_REGCOUNT
	.align		4
.L_3:
        /*0018*/ 	.byte	0x04, 0x2f
        /*001a*/ 	.short	(.L_5 - .L_4)
	.align		4
.L_4:
        /*001c*/ 	.word	index@(default_function_kernel)
        /*0020*/ 	.word	0x0000000c


	//----- nvinfo : EIATTR_FRAME_SIZE
	.align		4
.L_5:
        /*0024*/ 	.byte	0x04, 0x11
        /*0026*/ 	.short	(.L_7 - .L_6)
	.align		4
.L_6:
        /*0028*/ 	.word	index@(default_function_kernel)
        /*002c*/ 	.word	0x00000000


	//----- nvinfo : EIATTR_MIN_STACK_SIZE
	.align		4
.L_7:
        /*0030*/ 	.byte	0x04, 0x12
        /*0032*/ 	.short	(.L_9 - .L_8)
	.align		4
.L_8:
        /*0034*/ 	.word	index@(default_function_kernel)
        /*0038*/ 	.word	0x00000000


	//----- nvinfo : EIATTR_MIN_STACK_SIZE
	.align		4
.L_9:
        /*003c*/ 	.byte	0x04, 0x12
        /*003e*/ 	.short	(.L_11 - .L_10)
	.align		4
.L_10:
        /*0040*/ 	.word	index@(default_function_kernel_1)
        /*0044*/ 	.word	0x00000000
.L_11:


//--------------------- .nv.compat                --------------------------
	.section	.nv.compat,"",@"SHT_CUDA_COMPAT_INFO"
	.align	4
        /*0000*/ 	.byte	0x02, 0x09, 0x00, 0x00, 0x02, 0x02, 0x01, 0x00, 0x02, 0x05, 0x05, 0x00, 0x03, 0x07, 0x01, 0x01
        /*0010*/ 	.byte	0x02, 0x03, 0x00, 0x00, 0x02, 0x06, 0x01, 0x00, 0x04, 0x0b, 0x08, 0x00, 0x09, 0x00, 0x00, 0x00
        /*0020*/ 	.byte	0x00, 0x00, 0x00, 0x00


//--------------------- .nv.info.default_function_kernel --------------------------
	.section	.nv.info.default_function_kernel,"",@"SHT_CUDA_INFO"
	.sectionflags	@""
	.align	4


	//----- nvinfo : EIATTR_CUDA_API_VERSION
	.align		4
        /*0000*/ 	.byte	0x04, 0x37
        /*0002*/ 	.short	(.L_13 - .L_12)
.L_12:
        /*0004*/ 	.word	0x00000082


	//----- nvinfo : EIATTR_KPARAM_INFO
	.align		4
.L_13:
        /*0008*/ 	.byte	0x04, 0x17
        /*000a*/ 	.short	(.L_15 - .L_14)
.L_14:
        /*000c*/ 	.word	0x00000000
        /*0010*/ 	.short	0x0002
        /*0012*/ 	.short	0x0010
        /*0014*/ 	.byte	0x00, 0xf5, 0x21, 0x00


	//----- nvinfo : EIATTR_KPARAM_INFO
	.align		4
.L_15:
        /*0018*/ 	.byte	0x04, 0x17
        /*001a*/ 	.short	(.L_17 - .L_16)
.L_16:
        /*001c*/ 	.word	0x00000000
        /*0020*/ 	.short	0x0001
        /*0022*/ 	.short	0x0008
        /*0024*/ 	.byte	0x00, 0xf5, 0x21, 0x00


	//----- nvinfo : EIATTR_KPARAM_INFO
	.align		4
.L_17:
        /*0028*/ 	.byte	0x04, 0x17
        /*002a*/ 	.short	(.L_19 - .L_18)
.L_18:
        /*002c*/ 	.word	0x00000000
        /*0030*/ 	.short	0x0000
        /*0032*/ 	.short	0x0000
        /*0034*/ 	.byte	0x00, 0xf5, 0x21, 0x00


	//----- nvinfo : EIATTR_SPARSE_MMA_MASK
	.align		4
.L_19:
        /*0038*/ 	.byte	0x03, 0x50
        /*003a*/ 	.short	0x0000


	//----- nvinfo : EIATTR_MAXREG_COUNT
	.align		4
        /*003c*/ 	.byte	0x03, 0x1b
        /*003e*/ 	.short	0x00ff


	//----- nvinfo : EIATTR_MERCURY_ISA_VERSION
	.align		4
        /*0040*/ 	.byte	0x03, 0x5f
        /*0042*/ 	.short	0x0101


	//----- nvinfo : EIATTR_VRC_CTA_INIT_COUNT
	.align		4
        /*0044*/ 	.byte	0x02, 0x4a
	.zero		1
	.zero		1


	//----- nvinfo : EIATTR_EXIT_INSTR_OFFSETS
	.align		4
        /*0048*/ 	.byte	0x04, 0x1c
        /*004a*/ 	.short	(.L_21 - .L_20)


	//   ....[0]....
.L_20:
        /*004c*/ 	.word	0x00000100


	//----- nvinfo : EIATTR_MAX_THREADS
	.align		4
.L_21:
        /*0050*/ 	.byte	0x04, 0x05
        /*0052*/ 	.short	(.L_23 - .L_22)
.L_22:
        /*0054*/ 	.word	0x00000040
        /*0058*/ 	.word	0x00000001
        /*005c*/ 	.word	0x00000001


	//----- nvinfo : EIATTR_CBANK_PARAM_SIZE
	.align		4
.L_23:
        /*0060*/ 	.byte	0x03, 0x19
        /*0062*/ 	.short	0x0018


	//----- nvinfo : EIATTR_PARAM_CBANK
	.align		4
        /*0064*/ 	.byte	0x04, 0x0a
        /*0066*/ 	.short	(.L_25 - .L_24)
	.align		4
.L_24:
        /*0068*/ 	.word	index@(.nv.constant0.default_function_kernel)
        /*006c*/ 	.short	0x0380
        /*006e*/ 	.short	0x0018


	//----- nvinfo : EIATTR_SW_WAR
	.align		4
.L_25:
        /*0070*/ 	.byte	0x04, 0x36
        /*0072*/ 	.short	(.L_27 - .L_26)
.L_26:
        /*0074*/ 	.word	0x00000008
.L_27:


//--------------------- .nv.info.default_function_kernel_1 --------------------------
	.section	.nv.info.default_function_kernel_1,"",@"SHT_CUDA_INFO"
	.sectionflags	@""
	.align	4


	//----- nvinfo : EIATTR_CUDA_API_VERSION
	.align		4
        /*0000*/ 	.byte	0x04, 0x37
        /*0002*/ 	.short	(.L_29 - .L_28)
.L_28:
        /*0004*/ 	.word	0x00000082


	//----- nvinfo : EIATTR_KPARAM_INFO
	.align		4
.L_29:
        /*0008*/ 	.byte	0x04, 0x17
        /*000a*/ 	.short	(.L_31 - .L_30)
.L_30:
        /*000c*/ 	.word	0x00000000
        /*0010*/ 	.short	0x0001
        /*0012*/ 	.short	0x0008
        /*0014*/ 	.byte	0x00, 0xf5, 0x21, 0x00


	//----- nvinfo : EIATTR_KPARAM_INFO
	.align		4
.L_31:
        /*0018*/ 	.byte	0x04, 0x17
        /*001a*/ 	.short	(.L_33 - .L_32)
.L_32:
        /*001c*/ 	.word	0x00000000
        /*0020*/ 	.short	0x0000
        /*0022*/ 	.short	0x0000
        /*0024*/ 	.byte	0x00, 0xf5, 0x21, 0x00


	//----- nvinfo : EIATTR_SPARSE_MMA_MASK
	.align		4
.L_33:
        /*0028*/ 	.byte	0x03, 0x50
        /*002a*/ 	.short	0x0000


	//----- nvinfo : EIATTR_MAXREG_COUNT
	.align		4
        /*002c*/ 	.byte	0x03, 0x1b
        /*002e*/ 	.short	0x00ff


	//----- nvinfo : EIATTR_MERCURY_ISA_VERSION
	.align		4
        /*0030*/ 	.byte	0x03, 0x5f
        /*0032*/ 	.short	0x0101


	//----- nvinfo : EIATTR_VRC_CTA_INIT_COUNT
	.align		4
        /*0034*/ 	.byte	0x02, 0x4a
	.zero		1
	.zero		1


	//----- nvinfo : EIATTR_EXIT_INSTR_OFFSETS
	.align		4
        /*0038*/ 	.byte	0x04, 0x1c
        /*003a*/ 	.short	(.L_35 - .L_34)


	//   ....[0]....
.L_34:
        /*003c*/ 	.word	0x00000350


	//----- nvinfo : EIATTR_MAX_THREADS
	.align		4
.L_35:
        /*0040*/ 	.byte	0x04, 0x05
        /*0042*/ 	.short	(.L_37 - .L_36)
.L_36:
        /*0044*/ 	.word	0x00000010
        /*0048*/ 	.word	0x00000001
        /*004c*/ 	.word	0x00000001


	//----- nvinfo : EIATTR_CBANK_PARAM_SIZE
	.align		4
.L_37:
        /*0050*/ 	.byte	0x03, 0x19
        /*0052*/ 	.short	0x0010


	//----- nvinfo : EIATTR_PARAM_CBANK
	.align		4
        /*0054*/ 	.byte	0x04, 0x0a
        /*0056*/ 	.short	(.L_39 - .L_38)
	.align		4
.L_38:
        /*0058*/ 	.word	index@(.nv.constant0.default_function_kernel_1)
        /*005c*/ 	.short	0x0380
        /*005e*/ 	.short	0x0010


	//----- nvinfo : EIATTR_SW_WAR
	.align		4
.L_39:
        /*0060*/ 	.byte	0x04, 0x36
        /*0062*/ 	.short	(.L_41 - .L_40)
.L_40:
        /*0064*/ 	.word	0x00000008
.L_41:


//--------------------- .nv.callgraph             --------------------------
	.section	.nv.callgraph,"",@"SHT_CUDA_CALLGRAPH"
	.align	4
	.sectionentsize	8
	.align		4
        /*0000*/ 	.word	0x00000000
	.align		4
        /*0004*/ 	.word	0xffffffff
	.align		4
        /*0008*/ 	.word	0x00000000
	.align		4
        /*000c*/ 	.word	0xfffffffe
	.align		4
        /*0010*/ 	.word	0x00000000
	.align		4
        /*0014*/ 	.word	0xfffffffd
	.align		4
        /*0018*/ 	.word	0x00000000
	.align		4
        /*001c*/ 	.word	0xfffffffc


//--------------------- .text.default_function_kernel --------------------------
	.section	.text.default_function_kernel,"ax",@progbits
	.align	128
        .global         default_function_kernel
        .type           default_function_kernel,@function
        .size           default_function_kernel,(.L_x_2 - default_function_kernel)
        .other          default_function_kernel,@"STO_CUDA_ENTRY STV_DEFAULT"
default_function_kernel:
.text.default_function_kernel:
[----:B------:R-:W-:Y:S01]  /*0000*/  LDC R1, c[0x0][0x37c] ;  /* 0x0000df00ff017b82 */ /* 0x000fe20000000800 */
[----:B------:R-:W0:Y:S07]  /*0010*/  S2R R9, SR_TID.X ;  /* 0x0000000000097919 */ /* 0x000e2e0000002100 */
[----:B------:R-:W1:Y:S01]  /*0020*/  S2UR UR4, SR_CTAID.X ;  /* 0x00000000000479c3 */ /* 0x000e620000002500 */
[----:B------:R-:W2:Y:S07]  /*0030*/  LDCU.64 UR6, c[0x0][0x358] ;  /* 0x00006b00ff0677ac */ /* 0x000eae0008000a00 */
[----:B------:R-:W3:Y:S08]  /*0040*/  LDC.64 R2, c[0x0][0x388] ;  /* 0x0000e200ff027b82 */ /* 0x000ef00000000a00 */
[----:B------:R-:W4:Y:S01]  /*0050*/  LDC.64 R4, c[0x0][0x390] ;  /* 0x0000e400ff047b82 */ /* 0x000f220000000a00 */
[----:B-1----:R-:W-:-:S07]  /*0060*/  USHF.L.U32 UR4, UR4, 0x6, URZ ;  /* 0x0000000604047899 */ /* 0x002fce00080006ff */
[----:B------:R-:W1:Y:S01]  /*0070*/  LDC.64 R6, c[0x0][0x380] ;  /* 0x0000e000ff067b82 */ /* 0x000e620000000a00 */
[----:B0-----:R-:W-:-:S05]  /*0080*/  LOP3.LUT R9, R9, UR4, RZ, 0xfc, !PT ;  /* 0x0000000409097c12 */ /* 0x001fca000f8efcff */
[----:B---3--:R-:W-:-:S04]  /*0090*/  IMAD.WIDE.U32 R2, R9, 0x4, R2 ;  /* 0x0000000409027825 */ /* 0x008fc800078e0002 */
[C---:B----4-:R-:W-:Y:S02]  /*00a0*/  IMAD.WIDE.U32 R4, R9.reuse, 0x4, R4 ;  /* 0x0000000409047825 */ /* 0x050fe400078e0004 */
[----:B--2---:R-:W2:Y:S04]  /*00b0*/  LDG.E.CONSTANT R2, desc[UR6][R2.64] ;  /* 0x0000000602027981 */ /* 0x004ea8000c1e9900 */
[----:B------:R-:W2:Y:S01]  /*00c0*/  LDG.E.CONSTANT R5, desc[UR6][R4.64] ;  /* 0x0000000604057981 */ /* 0x000ea2000c1e9900 */
[----:B-1----:R-:W-:-:S04]  /*00d0*/  IMAD.WIDE.U32 R6, R9, 0x4, R6 ;  /* 0x0000000409067825 */ /* 0x002fc800078e0006 */
[----:B--2---:R-:W-:-:S05]  /*00e0*/  FADD R9, R2, -R5 ;  /* 0x8000000502097221 */ /* 0x004fca0000000000 */
[----:B------:R-:W-:Y:S01]  /*00f0*/  STG.E desc[UR6][R6.64], R9 ;  /* 0x0000000906007986 */ /* 0x000fe2000c101906 */
[----:B------:R-:W-:Y:S05]  /*0100*/  EXIT ;  /* 0x000000000000794d */ /* 0x000fea0003800000 */
.L_x_0:
[----:B------:R-:W-:-:S00]  /*0110*/  BRA `(.L_x_0) ;  /* 0xfffffffc00fc7947 */ /* 0x000fc0000383ffff */
[----:B------:R-:W-:-:S00]  /*0120*/  NOP ;  /* 0x0000000000007918 */ /* 0x000fc00000000000 */
        /* <DEDUP_REMOVED lines=13> */
.L_x_2:


//--------------------- .text.default_function_kernel_1 --------------------------
	.section	.text.default_function_kernel_1,"ax",@progbits
	.align	128
        .global         default_function_kernel_1
        .type           default_function_kernel_1,@function
        .size           default_function_kernel_1,(.L_x_3 - default_function_kernel_1)
        .other          default_function_kernel_1,@"STO_CUDA_ENTRY STV_DEFAULT"
default_function_kernel_1:
.text.default_function_kernel_1:
[----:B------:R-:W-:Y:S01]  /*0000*/  LDC R1, c[0x0][0x37c] ;  /* 0x0000df00ff017b82 */ /* 0x000fe20000000800 */
[----:B------:R-:W0:Y:S07]  /*0010*/  S2R R5, SR_TID.X ;  /* 0x0000000000057919 */ /* 0x000e2e0000002100 */
[----:B------:R-:W1:Y:S01]  /*0020*/  S2UR UR4, SR_CTAID.X ;  /* 0x00000000000479c3 */ /* 0x000e620000002500 */
[----:B------:R-:W2:Y:S07]  /*0030*/  LDCU.64 UR6, c[0x0][0x358] ;  /* 0x00006b00ff0677ac */ /* 0x000eae0008000a00 */
[----:B------:R-:W3:Y:S01]  /*0040*/  LDC.64 R2, c[0x0][0x388] ;  /* 0x0000e200ff027b82 */ /* 0x000ee20000000a00 */
[----:B-1----:R-:W-:-:S06]  /*0050*/  USHF.L.U32 UR4, UR4, 0x4, URZ ;  /* 0x0000000404047899 */ /* 0x002fcc00080006ff */
[----:B0-----:R-:W-:-:S05]  /*0060*/  LOP3.LUT R5, R5, UR4, RZ, 0xfc, !PT ;  /* 0x0000000405057c12 */ /* 0x001fca000f8efcff */
[----:B---3--:R-:W-:-:S06]  /*0070*/  IMAD.WIDE.U32 R2, R5, 0x4, R2 ;  /* 0x0000000405027825 */ /* 0x008fcc00078e0002 */
[----:B--2---:R-:W2:Y:S02]  /*0080*/  LDG.E.CONSTANT R2, desc[UR6][R2.64] ;  /* 0x0000000602027981 */ /* 0x004ea4000c1e9900 */
[C---:B--2---:R-:W-:Y:S01]  /*0090*/  FFMA R4, R2.reuse, R2, -1 ;  /* 0xbf80000002047423 */ /* 0x044fe20000000002 */
[----:B------:R-:W-:-:S03]  /*00a0*/  FADD R0, R2, -1 ;  /* 0xbf80000002007421 */ /* 0x000fc60000000000 */
[----:B------:R-:W0:Y:S01]  /*00b0*/  MUFU.RSQ R7, R4 ;  /* 0x0000000400077308 */ /* 0x000e220000001400 */
[----:B------:R-:W-:Y:S02]  /*00c0*/  FSETP.NEU.AND P1, PT, R4, RZ, PT ;  /* 0x000000ff0400720b */ /* 0x000fe40003f2d000 */
[----:B------:R-:W-:Y:S01]  /*00d0*/  ISETP.GT.U32.AND P0, PT, R0, 0x4b000000, PT ;  /* 0x4b0000000000780c */ /* 0x000fe20003f04070 */
[----:B0-----:R-:W-:Y:S01]  /*00e0*/  FMUL R9, R4, R7 ;  /* 0x0000000704097220 */ /* 0x001fe20000400000 */
[----:B------:R-:W-:-:S03]  /*00f0*/  FMUL R6, R7, 0.5 ;  /* 0x3f00000007067820 */ /* 0x000fc60000400000 */
[----:B------:R-:W-:-:S04]  /*0100*/  FFMA R7, -R9, R9, R4 ;  /* 0x0000000909077223 */ /* 0x000fc80000000104 */
[----:B------:R-:W-:Y:S01]  /*0110*/  FFMA R6, R6, R7, R9 ;  /* 0x0000000706067223 */ /* 0x000fe20000000009 */
[----:B------:R-:W-:-:S04]  /*0120*/  HFMA2 R7, -RZ, RZ, 1.625, 0 ;  /* 0x3e800000ff077431 */ /* 0x000fc800000001ff */
[----:B------:R-:W-:-:S04]  /*0130*/  FSEL R6, R6, RZ, P1 ;  /* 0x000000ff06067208 */ /* 0x000fc80000800000 */
[----:B------:R-:W-:-:S05]  /*0140*/  FSEL R3, R6, -1.0000001192092895508, !P0 ;  /* 0xbf80000106037808 */ /* 0x000fca0004000000 */
[----:B------:R-:W-:-:S04]  /*0150*/  FADD R0, R0, R3 ;  /* 0x0000000300007221 */ /* 0x000fc80000000000 */
[C---:B------:R-:W-:Y:S01]  /*0160*/  FADD.RZ R2, R0.reuse, 1 ;  /* 0x3f80000000027421 */ /* 0x040fe2000000c000 */
[----:B------:R-:W-:-:S04]  /*0170*/  ISETP.GE.U32.AND P1, PT, R0, 0x7f800000, PT ;  /* 0x7f8000000000780c */ /* 0x000fc80003f26070 */
[----:B------:R-:W-:Y:S02]  /*0180*/  IADD3 R2, PT, PT, R2, -0x3f400000, RZ ;  /* 0xc0c0000002027810 */ /* 0x000fe40007ffe0ff */
[----:B------:R-:W-:Y:S02]  /*0190*/  ISETP.GT.AND P2, PT, R0, -0x40800000, P1 ;  /* 0xbf8000000000780c */ /* 0x000fe40000f44270 */
[----:B------:R-:W-:-:S04]  /*01a0*/  LOP3.LUT R3, R2, 0xff800000, RZ, 0xc0, !PT ;  /* 0xff80000002037812 */ /* 0x000fc800078ec0ff */
[----:B------:R-:W-:Y:S02]  /*01b0*/  IADD3 R4, PT, PT, -R3, 0x40800000, RZ ;  /* 0x4080000003047810 */ /* 0x000fe40007ffe1ff */
[----:B------:R-:W-:Y:S02]  /*01c0*/  IADD3 R2, PT, PT, R0, -R3, RZ ;  /* 0x8000000300027210 */ /* 0x000fe40007ffe0ff */
[----:B------:R-:W-:Y:S01]  /*01d0*/  @P1 MOV R9, 0x7f800000 ;  /* 0x7f80000000091802 */ /* 0x000fe20000000f00 */
[----:B------:R-:W-:Y:S01]  /*01e0*/  FFMA R7, R4, R7, -1 ;  /* 0xbf80000004077423 */ /* 0x000fe20000000007 */
[----:B------:R-:W-:-:S03]  /*01f0*/  MOV R4, 0x3d39bf78 ;  /* 0x3d39bf7800047802 */ /* 0x000fc60000000f00 */
[----:B------:R-:W-:-:S04]  /*0200*/  FADD R7, R2, R7 ;  /* 0x0000000702077221 */ /* 0x000fc80000000000 */
[----:B------:R-:W-:Y:S01]  /*0210*/  FFMA R2, R7, -R4, 0.10546888411045074463 ;  /* 0x3dd8001207027423 */ /* 0x000fe20000000804 */
[----:B------:R-:W-:-:S03]  /*0220*/  I2FP.F32.S32 R4, R3 ;  /* 0x0000000300047245 */ /* 0x000fc60000201400 */
[C---:B------:R-:W-:Y:S02]  /*0230*/  FFMA R2, R7.reuse, R2, -0.13229703903198242188 ;  /* 0xbe0778e007027423 */ /* 0x040fe40000000002 */
[----:B------:R-:W-:Y:S02]  /*0240*/  FMUL R4, R4, 1.1920928955078125e-07 ;  /* 0x3400000004047820 */ /* 0x000fe40000400000 */
[----:B------:R-:W-:-:S04]  /*0250*/  FFMA R2, R7, R2, 0.14491446316242218018 ;  /* 0x3e14647507027423 */ /* 0x000fc80000000002 */
[----:B------:R-:W-:-:S04]  /*0260*/  FFMA R2, R7, R2, -0.16641564667224884033 ;  /* 0xbe2a68dd07027423 */ /* 0x000fc80000000002 */
[----:B------:R-:W-:-:S04]  /*0270*/  FFMA R2, R7, R2, 0.19988867640495300293 ;  /* 0x3e4caf9e07027423 */ /* 0x000fc80000000002 */
[----:B------:R-:W-:-:S04]  /*0280*/  FFMA R2, R7, R2, -0.25000196695327758789 ;  /* 0xbe80004207027423 */ /* 0x000fc80000000002 */
[----:B------:R-:W-:-:S04]  /*0290*/  FFMA R2, R7, R2, 0.33333510160446166992 ;  /* 0x3eaaaae607027423 */ /* 0x000fc80000000002 */
[----:B------:R-:W-:-:S04]  /*02a0*/  FFMA R2, R7, R2, -0.5 ;  /* 0xbf00000007027423 */ /* 0x000fc80000000002 */
[C---:B------:R-:W-:Y:S02]  /*02b0*/  FMUL R6, R7.reuse, R2 ;  /* 0x0000000207067220 */ /* 0x040fe40000400000 */
[----:B------:R-:W0:Y:S02]  /*02c0*/  LDC.64 R2, c[0x0][0x380] ;  /* 0x0000e000ff027b82 */ /* 0x000e240000000a00 */
[----:B------:R-:W-:-:S04]  /*02d0*/  FFMA R7, R7, R6, R7 ;  /* 0x0000000607077223 */ /* 0x000fc80000000007 */
[----:B------:R-:W-:Y:S01]  /*02e0*/  FFMA R4, R4, 0.69314718246459960938, R7 ;  /* 0x3f31721804047823 */ /* 0x000fe20000000007 */
[C---:B------:R-:W-:Y:S01]  /*02f0*/  @P2 FFMA R4, R0.reuse, R9, +INF ;  /* 0x7f80000000042423 */ /* 0x040fe20000000009 */
[----:B------:R-:W-:-:S04]  /*0300*/  @P1 FSETP.NEU.AND P2, PT, R0, RZ, PT ;  /* 0x000000ff0000120b */ /* 0x000fc80003f4d000 */
[----:B------:R-:W-:-:S05]  /*0310*/  @P1 FSEL R4, R4, -RZ, P2 ;  /* 0x800000ff04041208 */ /* 0x000fca0001000000 */
[----:B------:R-:W-:Y:S01]  /*0320*/  @P0 FADD R4, R4, 0.69314718246459960938 ;  /* 0x3f31721804040421 */ /* 0x000fe20000000000 */
[----:B0-----:R-:W-:-:S05]  /*0330*/  IMAD.WIDE.U32 R2, R5, 0x4, R2 ;  /* 0x0000000405027825 */ /* 0x001fca00078e0002 */
[----:B------:R-:W-:Y:S01]  /*0340*/  STG.E desc[UR6][R2.64], R4 ;  /* 0x0000000402007986 */ /* 0x000fe2000c101906 */
[----:B------:R-:W-:Y:S05]  /*0350*/  EXIT ;  /* 0x000000000000794d */ /* 0x000fea0003800000 */
.L_x_1:
        /* <DEDUP_REMOVED lines=10> */
.L_x_3:


//--------------------- .nv.shared.reserved.0     --------------------------
	.section	.nv.shared.reserved.0,"aw",@nobits
	.weak		__nv_reservedSMEM_offset_0_alias
	.size		__nv_reservedSMEM_offset_0_alias, 0, 64
	.other		__nv_reservedSMEM_offset_0_alias,@"STO_CUDA_RESERVED_SHARED STV_DEFAULT"
__nv_reservedSMEM_offset_0_alias:
	.zero		0
	.zero		64


//--------------------- .nv.constant0.default_function_kernel --------------------------
	.section	.nv.constant0.default_function_kernel,"a",@progbits
	.sectionflags	@""
	.align	4
.nv.constant0.default_function_kernel:
	.zero		920


//--------------------- .nv.constant0.default_function_kernel_1 --------------------------
	.section	.nv.constant0.default_function_kernel_1,"a",@progbits
	.sectionflags	@""
	.align	4
.nv.constant0.default_function_kernel_1:
	.zero		912


//--------------------- SYMBOLS --------------------------

	.type		.nv.reservedSmem.offset0,@object
	.size		.nv.reservedSmem.offset0,0x4
